//
// Generated by NVIDIA NVVM Compiler
//
// Compiler Build ID: CL-36424714
// Cuda compilation tools, release 13.0, V13.0.88
// Based on NVVM 20.0.0
//

.version 9.0
.target sm_100
.address_size 64

	// .globl	_Z15dft_cuda_sharedPKfS0_PfS1_i
// _ZZ15dft_cuda_sharedPKfS0_PfS1_iE7sh_real has been demoted
// _ZZ15dft_cuda_sharedPKfS0_PfS1_iE7sh_imag has been demoted
.global .align 4 .b8 __cudart_i2opi_f[24] = {65, 144, 67, 60, 153, 149, 98, 219, 192, 221, 52, 245, 209, 87, 39, 252, 41, 21, 68, 78, 110, 131, 249, 162};

.visible .entry _Z15dft_cuda_sharedPKfS0_PfS1_i(
	.param .u64 .ptr .align 1 _Z15dft_cuda_sharedPKfS0_PfS1_i_param_0,
	.param .u64 .ptr .align 1 _Z15dft_cuda_sharedPKfS0_PfS1_i_param_1,
	.param .u64 .ptr .align 1 _Z15dft_cuda_sharedPKfS0_PfS1_i_param_2,
	.param .u64 .ptr .align 1 _Z15dft_cuda_sharedPKfS0_PfS1_i_param_3,
	.param .u32 _Z15dft_cuda_sharedPKfS0_PfS1_i_param_4
)
{
	.local .align 4 .b8 	__local_depot0[28];
	.reg .b64 	%SP;
	.reg .b64 	%SPL;
	.reg .pred 	%p<16>;
	.reg .b32 	%r<74>;
	.reg .b32 	%f<67>;
	.reg .b64 	%rd<36>;
	.reg .b64 	%fd<3>;
	// demoted variable
	.shared .align 4 .b8 _ZZ15dft_cuda_sharedPKfS0_PfS1_iE7sh_real[1024];
	// demoted variable
	.shared .align 4 .b8 _ZZ15dft_cuda_sharedPKfS0_PfS1_iE7sh_imag[1024];
	mov.u64 	%SPL, __local_depot0;
	ld.param.u64 	%rd11, [_Z15dft_cuda_sharedPKfS0_PfS1_i_param_0];
	ld.param.u64 	%rd12, [_Z15dft_cuda_sharedPKfS0_PfS1_i_param_1];
	ld.param.u64 	%rd14, [_Z15dft_cuda_sharedPKfS0_PfS1_i_param_3];
	ld.param.u32 	%r26, [_Z15dft_cuda_sharedPKfS0_PfS1_i_param_4];
	add.u64 	%rd1, %SPL, 0;
	mov.u32 	%r27, %ctaid.x;
	mov.u32 	%r28, %ntid.x;
	mov.u32 	%r1, %tid.x;
	mad.lo.s32 	%r2, %r27, %r28, %r1;
	setp.ge.s32 	%p1, %r2, %r26;
	@%p1 bra 	$L__BB0_19;
	setp.lt.s32 	%p2, %r26, 1;
	mov.f32 	%f63, 0f00000000;
	mov.f32 	%f64, %f63;
	@%p2 bra 	$L__BB0_18;
	shl.b32 	%r30, %r1, 2;
	mov.u32 	%r31, _ZZ15dft_cuda_sharedPKfS0_PfS1_iE7sh_real;
	add.s32 	%r3, %r31, %r30;
	cvta.to.global.u64 	%rd2, %rd11;
	cvta.to.global.u64 	%rd3, %rd12;
	cvt.rn.f32.s32 	%f22, %r26;
	cvt.rn.f32.s32 	%f23, %r2;
	mul.f32 	%f24, %f23, 0fC0C90FDB;
	div.rn.f32 	%f1, %f24, %f22;
	mov.f32 	%f64, 0f00000000;
	mov.b32 	%r68, 0;
	mov.u64 	%rd19, __cudart_i2opi_f;
	mov.u32 	%r67, %r26;
	mov.f32 	%f63, %f64;
$L__BB0_3:
	add.s32 	%r6, %r68, %r1;
	setp.ge.s32 	%p3, %r6, %r26;
	@%p3 bra 	$L__BB0_5;
	mul.wide.s32 	%rd16, %r6, 4;
	add.s64 	%rd17, %rd2, %rd16;
	ld.global.nc.f32 	%f26, [%rd17];
	st.shared.f32 	[%r3], %f26;
	add.s64 	%rd18, %rd3, %rd16;
	ld.global.nc.f32 	%f59, [%rd18];
	bra.uni 	$L__BB0_6;
$L__BB0_5:
	mov.b32 	%r32, 0;
	st.shared.u32 	[%r3], %r32;
	mov.f32 	%f59, 0f00000000;
$L__BB0_6:
	shl.b32 	%r33, %r1, 2;
	mov.u32 	%r34, _ZZ15dft_cuda_sharedPKfS0_PfS1_iE7sh_imag;
	add.s32 	%r35, %r34, %r33;
	st.shared.f32 	[%r35], %f59;
	bar.sync 	0;
	setp.le.s32 	%p4, %r26, %r68;
	@%p4 bra 	$L__BB0_17;
	min.s32 	%r37, %r67, 256;
	max.s32 	%r7, %r37, 1;
	mov.b32 	%r69, 0;
$L__BB0_8:
	add.s32 	%r38, %r69, %r68;
	cvt.rn.f32.u32 	%f27, %r38;
	mul.f32 	%f8, %f1, %f27;
	mul.f32 	%f28, %f8, 0f3F22F983;
	cvt.rni.s32.f32 	%r73, %f28;
	cvt.rn.f32.s32 	%f29, %r73;
	fma.rn.f32 	%f30, %f29, 0fBFC90FDA, %f8;
	fma.rn.f32 	%f31, %f29, 0fB3A22168, %f30;
	fma.rn.f32 	%f62, %f29, 0fA7C234C5, %f31;
	abs.f32 	%f10, %f8;
	setp.ltu.f32 	%p5, %f10, 0f47CE4780;
	@%p5 bra 	$L__BB0_16;
	setp.neu.f32 	%p6, %f10, 0f7F800000;
	@%p6 bra 	$L__BB0_11;
	mov.f32 	%f34, 0f00000000;
	mul.rn.f32 	%f62, %f8, %f34;
	mov.b32 	%r73, 0;
	bra.uni 	$L__BB0_16;
$L__BB0_11:
	mov.b32 	%r10, %f8;
	shl.b32 	%r40, %r10, 8;
	or.b32  	%r11, %r40, -2147483648;
	mov.b64 	%rd35, 0;
	mov.b32 	%r70, 0;
	mov.u64 	%rd33, %rd19;
	mov.u64 	%rd34, %rd1;
$L__BB0_12:
	.pragma "nounroll";
	ld.global.nc.u32 	%r41, [%rd33];
	mad.wide.u32 	%rd21, %r41, %r11, %rd35;
	shr.u64 	%rd35, %rd21, 32;
	st.local.u32 	[%rd34], %rd21;
	add.s32 	%r70, %r70, 1;
	add.s64 	%rd34, %rd34, 4;
	add.s64 	%rd33, %rd33, 4;
	setp.ne.s32 	%p7, %r70, 6;
	@%p7 bra 	$L__BB0_12;
	shr.u32 	%r42, %r10, 23;
	st.local.u32 	[%rd1+24], %rd35;
	and.b32  	%r14, %r42, 31;
	and.b32  	%r43, %r42, 224;
	add.s32 	%r44, %r43, -128;
	shr.u32 	%r45, %r44, 5;
	mul.wide.u32 	%rd22, %r45, 4;
	sub.s64 	%rd10, %rd1, %rd22;
	ld.local.u32 	%r71, [%rd10+24];
	ld.local.u32 	%r72, [%rd10+20];
	setp.eq.s32 	%p8, %r14, 0;
	@%p8 bra 	$L__BB0_15;
	shf.l.wrap.b32 	%r71, %r72, %r71, %r14;
	ld.local.u32 	%r46, [%rd10+16];
	shf.l.wrap.b32 	%r72, %r46, %r72, %r14;
$L__BB0_15:
	shr.u32 	%r47, %r71, 30;
	shf.l.wrap.b32 	%r48, %r72, %r71, 2;
	shl.b32 	%r49, %r72, 2;
	shr.u32 	%r50, %r48, 31;
	add.s32 	%r51, %r50, %r47;
	neg.s32 	%r52, %r51;
	setp.lt.s32 	%p9, %r10, 0;
	selp.b32 	%r73, %r52, %r51, %p9;
	xor.b32  	%r53, %r48, %r10;
	shr.s32 	%r54, %r48, 31;
	xor.b32  	%r55, %r54, %r48;
	xor.b32  	%r56, %r54, %r49;
	cvt.u64.u32 	%rd23, %r55;
	shl.b64 	%rd24, %rd23, 32;
	cvt.u64.u32 	%rd25, %r56;
	or.b64  	%rd26, %rd24, %rd25;
	cvt.rn.f64.s64 	%fd1, %rd26;
	mul.f64 	%fd2, %fd1, 0d3BF921FB54442D19;
	cvt.rn.f32.f64 	%f32, %fd2;
	neg.f32 	%f33, %f32;
	setp.lt.s32 	%p10, %r53, 0;
	selp.f32 	%f62, %f33, %f32, %p10;
$L__BB0_16:
	mul.f32 	%f35, %f62, %f62;
	fma.rn.f32 	%f36, %f35, 0f37CBAC00, 0fBAB607ED;
	fma.rn.f32 	%f37, %f36, %f35, 0f3D2AAABB;
	fma.rn.f32 	%f38, %f37, %f35, 0fBEFFFFFF;
	fma.rn.f32 	%f39, %f38, %f35, 0f3F800000;
	fma.rn.f32 	%f40, %f35, %f62, 0f00000000;
	fma.rn.f32 	%f41, %f35, 0fB94D4153, 0f3C0885E4;
	fma.rn.f32 	%f42, %f41, %f35, 0fBE2AAAA8;
	fma.rn.f32 	%f43, %f42, %f40, %f62;
	and.b32  	%r58, %r73, 1;
	setp.eq.b32 	%p11, %r58, 1;
	selp.f32 	%f44, %f39, %f43, %p11;
	selp.f32 	%f45, %f43, %f39, %p11;
	and.b32  	%r59, %r73, 2;
	setp.eq.s32 	%p12, %r59, 0;
	neg.f32 	%f46, %f44;
	selp.f32 	%f47, %f44, %f46, %p12;
	add.s32 	%r60, %r73, 1;
	and.b32  	%r61, %r60, 2;
	setp.eq.s32 	%p13, %r61, 0;
	neg.f32 	%f48, %f45;
	selp.f32 	%f49, %f45, %f48, %p13;
	shl.b32 	%r62, %r69, 2;
	mov.u32 	%r63, _ZZ15dft_cuda_sharedPKfS0_PfS1_iE7sh_real;
	add.s32 	%r64, %r63, %r62;
	ld.shared.f32 	%f50, [%r64];
	mul.f32 	%f51, %f50, %f49;
	mov.u32 	%r65, _ZZ15dft_cuda_sharedPKfS0_PfS1_iE7sh_imag;
	add.s32 	%r66, %r65, %r62;
	ld.shared.f32 	%f52, [%r66];
	mul.f32 	%f53, %f52, %f47;
	sub.f32 	%f54, %f51, %f53;
	add.f32 	%f63, %f63, %f54;
	mul.f32 	%f55, %f52, %f49;
	fma.rn.f32 	%f56, %f50, %f47, %f55;
	add.f32 	%f64, %f64, %f56;
	add.s32 	%r69, %r69, 1;
	setp.ne.s32 	%p14, %r69, %r7;
	@%p14 bra 	$L__BB0_8;
$L__BB0_17:
	bar.sync 	0;
	add.s32 	%r68, %r68, 256;
	setp.lt.s32 	%p15, %r68, %r26;
	add.s32 	%r67, %r67, -256;
	@%p15 bra 	$L__BB0_3;
$L__BB0_18:
	ld.param.u64 	%rd32, [_Z15dft_cuda_sharedPKfS0_PfS1_i_param_2];
	cvta.to.global.u64 	%rd27, %rd32;
	mul.wide.s32 	%rd28, %r2, 4;
	add.s64 	%rd29, %rd27, %rd28;
	st.global.f32 	[%rd29], %f63;
	cvta.to.global.u64 	%rd30, %rd14;
	add.s64 	%rd31, %rd30, %rd28;
	st.global.f32 	[%rd31], %f64;
$L__BB0_19:
	ret;

}


// ===== COMPILED SASS (sm_100) =====

	.target	sm_100

	.elftype	@"ET_EXEC"


//--------------------- .note.nv.tkinfo           --------------------------
	.section	.note.nv.tkinfo,"",@"SHT_NOTE"
	.sectionflags	@"SHF_NOTE_NV_TKINFO"
	.tkinfo
        /*0018*/ 	.word	0x00000002
        /*0030*/ 	.string	""
        /*0030*/ 	.string	"ptxas"
        /*0030*/ 	.string	"Cuda compilation tools, release 13.0, V13.0.88"
        /*0030*/ 	.string	"Build cuda_13.0.r13.0/compiler.36424714_0"
        /*0030*/ 	.string	"-arch sm_100 -m 64 "



//--------------------- .note.nv.cuinfo           --------------------------
	.section	.note.nv.cuinfo,"",@"SHT_NOTE"
	.sectionflags	@"SHF_NOTE_NV_CUINFO"
        /*0018*/ 	.short	0x0002
        /*001a*/ 	.short	0x0064
        /*001c*/ 	.short	0x0082
	.zero		2


//--------------------- .nv.info                  --------------------------
	.section	.nv.info,"",@"SHT_CUDA_INFO"
	.align	4


	//----- nvinfo : EIATTR_REGCOUNT
	.align		4
        /*0000*/ 	.byte	0x04, 0x2f
        /*0002*/ 	.short	(.L_2 - .L_1)
	.align		4
.L_1:
        /*0004*/ 	.word	index@(_Z15dft_cuda_sharedPKfS0_PfS1_i)
        /*0008*/ 	.word	0x00000016


	//----- nvinfo : EIATTR_FRAME_SIZE
	.align		4
.L_2:
        /*000c*/ 	.byte	0x04, 0x11
        /*000e*/ 	.short	(.L_4 - .L_3)
	.align		4
.L_3:
        /*0010*/ 	.word	index@($__internal_0_$__cuda_sm3x_div_rn_noftz_f32_slowpath)
        /*0014*/ 	.word	0x00000020


	//----- nvinfo : EIATTR_FRAME_SIZE
	.align		4
.L_4:
        /*0018*/ 	.byte	0x04, 0x11
        /*001a*/ 	.short	(.L_6 - .L_5)
	.align		4
.L_5:
        /*001c*/ 	.word	index@(_Z15dft_cuda_sharedPKfS0_PfS1_i)
        /*0020*/ 	.word	0x00000020


	//----- nvinfo : EIATTR_MIN_STACK_SIZE
	.align		4
.L_6:
        /*0024*/ 	.byte	0x04, 0x12
        /*0026*/ 	.short	(.L_8 - .L_7)
	.align		4
.L_7:
        /*0028*/ 	.word	index@(_Z15dft_cuda_sharedPKfS0_PfS1_i)
        /*002c*/ 	.word	0x00000020
.L_8:


//--------------------- .nv.compat                --------------------------
	.section	.nv.compat,"",@"SHT_CUDA_COMPAT_INFO"
	.align	4
        /*0000*/ 	.byte	0x02, 0x09, 0x00, 0x00, 0x02, 0x02, 0x01, 0x00, 0x02, 0x05, 0x05, 0x00, 0x03, 0x07, 0x01, 0x01
        /*0010*/ 	.byte	0x02, 0x03, 0x00, 0x00, 0x02, 0x06, 0x01, 0x00, 0x04, 0x0b, 0x08, 0x00, 0x01, 0x00, 0x00, 0x00
        /*0020*/ 	.byte	0x00, 0x00, 0x00, 0x00


//--------------------- .nv.info._Z15dft_cuda_sharedPKfS0_PfS1_i --------------------------
	.section	.nv.info._Z15dft_cuda_sharedPKfS0_PfS1_i,"",@"SHT_CUDA_INFO"
	.sectionflags	@""
	.align	4


	//----- nvinfo : EIATTR_CUDA_API_VERSION
	.align		4
        /*0000*/ 	.byte	0x04, 0x37
        /*0002*/ 	.short	(.L_10 - .L_9)
.L_9:
        /*0004*/ 	.word	0x00000082


	//----- nvinfo : EIATTR_KPARAM_INFO
	.align		4
.L_10:
        /*0008*/ 	.byte	0x04, 0x17
        /*000a*/ 	.short	(.L_12 - .L_11)
.L_11:
        /*000c*/ 	.word	0x00000000
        /*0010*/ 	.short	0x0004
        /*0012*/ 	.short	0x0020
        /*0014*/ 	.byte	0x00, 0xf0, 0x11, 0x00


	//----- nvinfo : EIATTR_KPARAM_INFO
	.align		4
.L_12:
        /*0018*/ 	.byte	0x04, 0x17
        /*001a*/ 	.short	(.L_14 - .L_13)
.L_13:
        /*001c*/ 	.word	0x00000000
        /*0020*/ 	.short	0x0003
        /*0022*/ 	.short	0x0018
        /*0024*/ 	.byte	0x00, 0xf5, 0x21, 0x00


	//----- nvinfo : EIATTR_KPARAM_INFO
	.align		4
.L_14:
        /*0028*/ 	.byte	0x04, 0x17
        /*002a*/ 	.short	(.L_16 - .L_15)
.L_15:
        /*002c*/ 	.word	0x00000000
        /*0030*/ 	.short	0x0002
        /*0032*/ 	.short	0x0010
        /*0034*/ 	.byte	0x00, 0xf5, 0x21, 0x00


	//----- nvinfo : EIATTR_KPARAM_INFO
	.align		4
.L_16:
        /*0038*/ 	.byte	0x04, 0x17
        /*003a*/ 	.short	(.L_18 - .L_17)
.L_17:
        /*003c*/ 	.word	0x00000000
        /*0040*/ 	.short	0x0001
        /*0042*/ 	.short	0x0008
        /*0044*/ 	.byte	0x00, 0xf5, 0x21, 0x00


	//----- nvinfo : EIATTR_KPARAM_INFO
	.align		4
.L_18:
        /*0048*/ 	.byte	0x04, 0x17
        /*004a*/ 	.short	(.L_20 - .L_19)
.L_19:
        /*004c*/ 	.word	0x00000000
        /*0050*/ 	.short	0x0000
        /*0052*/ 	.short	0x0000
        /*0054*/ 	.byte	0x00, 0xf5, 0x21, 0x00


	//----- nvinfo : EIATTR_SPARSE_MMA_MASK
	.align		4
.L_20:
        /*0058*/ 	.byte	0x03, 0x50
        /*005a*/ 	.short	0x0000


	//----- nvinfo : EIATTR_MAXREG_COUNT
	.align		4
        /*005c*/ 	.byte	0x03, 0x1b
        /*005e*/ 	.short	0x00ff


	//----- nvinfo : EIATTR_NUM_BARRIERS
	.align		4
        /*0060*/ 	.byte	0x02, 0x4c
        /*0062*/ 	.byte	0x01
	.zero		1


	//----- nvinfo : EIATTR_MERCURY_ISA_VERSION
	.align		4
        /*0064*/ 	.byte	0x03, 0x5f
        /*0066*/ 	.short	0x0101


	//----- nvinfo : EIATTR_VRC_CTA_INIT_COUNT
	.align		4
        /*0068*/ 	.byte	0x02, 0x4a
	.zero		1
	.zero		1


	//----- nvinfo : EIATTR_EXIT_INSTR_OFFSETS
	.align		4
        /*006c*/ 	.byte	0x04, 0x1c
        /*006e*/ 	.short	(.L_22 - .L_21)


	//   ....[0]....
.L_21:
        /*0070*/ 	.word	0x00000080


	//   ....[1]....
        /*0074*/ 	.word	0x00000b60


	//----- nvinfo : EIATTR_CRS_STACK_SIZE
	.align		4
.L_22:
        /*0078*/ 	.byte	0x04, 0x1e
        /*007a*/ 	.short	(.L_24 - .L_23)
.L_23:
        /*007c*/ 	.word	0x00000000


	//----- nvinfo : EIATTR_CBANK_PARAM_SIZE
	.align		4
.L_24:
        /*0080*/ 	.byte	0x03, 0x19
        /*0082*/ 	.short	0x0024


	//----- nvinfo : EIATTR_PARAM_CBANK
	.align		4
        /*0084*/ 	.byte	0x04, 0x0a
        /*0086*/ 	.short	(.L_26 - .L_25)
	.align		4
.L_25:
        /*0088*/ 	.word	index@(.nv.constant0._Z15dft_cuda_sharedPKfS0_PfS1_i)
        /*008c*/ 	.short	0x0380
        /*008e*/ 	.short	0x0024


	//----- nvinfo : EIATTR_SW_WAR
	.align		4
.L_26:
        /*0090*/ 	.byte	0x04, 0x36
        /*0092*/ 	.short	(.L_28 - .L_27)
.L_27:
        /*0094*/ 	.word	0x00000008
.L_28:


//--------------------- .nv.callgraph             --------------------------
	.section	.nv.callgraph,"",@"SHT_CUDA_CALLGRAPH"
	.align	4
	.sectionentsize	8
	.align		4
        /*0000*/ 	.word	0x00000000
	.align		4
        /*0004*/ 	.word	0xffffffff
	.align		4
        /*0008*/ 	.word	0x00000000
	.align		4
        /*000c*/ 	.word	0xfffffffe
	.align		4
        /*0010*/ 	.word	0x00000000
	.align		4
        /*0014*/ 	.word	0xfffffffd
	.align		4
        /*0018*/ 	.word	0x00000000
	.align		4
        /*001c*/ 	.word	0xfffffffc


//--------------------- .nv.constant4             --------------------------
	.section	.nv.constant4,"a",@progbits
	.align	8
	.align		8
.nv.constant4:
        /*0000*/ 	.dword	__cudart_i2opi_f


//--------------------- .text._Z15dft_cuda_sharedPKfS0_PfS1_i --------------------------
	.section	.text._Z15dft_cuda_sharedPKfS0_PfS1_i,"ax",@progbits
	.align	128
        .global         _Z15dft_cuda_sharedPKfS0_PfS1_i
        .type           _Z15dft_cuda_sharedPKfS0_PfS1_i,@function
        .size           _Z15dft_cuda_sharedPKfS0_PfS1_i,(.L_x_21 - _Z15dft_cuda_sharedPKfS0_PfS1_i)
        .other          _Z15dft_cuda_sharedPKfS0_PfS1_i,@"STO_CUDA_ENTRY STV_DEFAULT"
_Z15dft_cuda_sharedPKfS0_PfS1_i:
.text._Z15dft_cuda_sharedPKfS0_PfS1_i:
[----:B------:R-:W0:Y:S01]  /*0000*/  LDC R1, c[0x0][0x37c] ;  /* 0x0000df00ff017b82 */ /* 0x000e220000000800 */
[----:B------:R-:W1:Y:S07]  /*0010*/  S2R R5, SR_TID.X ;  /* 0x0000000000057919 */ /* 0x000e6e0000002100 */
[----:B------:R-:W1:Y:S01]  /*0020*/  S2UR UR4, SR_CTAID.X ;  /* 0x00000000000479c3 */ /* 0x000e620000002500 */
[----:B------:R-:W2:Y:S01]  /*0030*/  LDCU UR11, c[0x0][0x3a0] ;  /* 0x00007400ff0b77ac */ /* 0x000ea20008000800 */
[----:B0-----:R-:W-:-:S06]  /*0040*/  VIADD R1, R1, 0xffffffe0 ;  /* 0xffffffe001017836 */ /* 0x001fcc0000000000 */
[----:B------:R-:W1:Y:S02]  /*0050*/  LDC R0, c[0x0][0x360] ;  /* 0x0000d800ff007b82 */ /* 0x000e640000000800 */
[----:B-1----:R-:W-:-:S05]  /*0060*/  IMAD R7, R0, UR4, R5 ;  /* 0x0000000400077c24 */ /* 0x002fca000f8e0205 */
[----:B--2---:R-:W-:-:S13]  /*0070*/  ISETP.GE.AND P0, PT, R7, UR11, PT ;  /* 0x0000000b07007c0c */ /* 0x004fda000bf06270 */
[----:B------:R-:W-:Y:S05]  /*0080*/  @P0 EXIT ;  /* 0x000000000000094d */ /* 0x000fea0003800000 */
[----:B------:R-:W-:Y:S01]  /*0090*/  UISETP.GE.AND UP0, UPT, UR11, 0x1, UPT ;  /* 0x000000010b00788c */ /* 0x000fe2000bf06270 */
[----:B------:R-:W-:Y:S01]  /*00a0*/  IMAD.MOV.U32 R11, RZ, RZ, RZ ;  /* 0x000000ffff0b7224 */ /* 0x000fe200078e00ff */
[----:B------:R-:W0:Y:S01]  /*00b0*/  LDCU.64 UR12, c[0x0][0x358] ;  /* 0x00006b00ff0c77ac */ /* 0x000e220008000a00 */
[----:B------:R-:W-:-:S06]  /*00c0*/  IMAD.MOV.U32 R12, RZ, RZ, RZ ;  /* 0x000000ffff0c7224 */ /* 0x000fcc00078e00ff */
[----:B------:R-:W-:Y:S05]  /*00d0*/  BRA.U !UP0, `(.L_x_0) ;  /* 0x0000000908887547 */ /* 0x000fea000b800000 */
[----:B------:R-:W-:Y:S01]  /*00e0*/  I2FP.F32.S32 R3, UR11 ;  /* 0x0000000b00037c45 */ /* 0x000fe20008201400 */
[----:B------:R-:W1:Y:S01]  /*00f0*/  S2UR UR5, SR_CgaCtaId ;  /* 0x00000000000579c3 */ /* 0x000e620000008800 */
[----:B------:R-:W-:Y:S01]  /*0100*/  I2FP.F32.S32 R0, R7 ;  /* 0x0000000700007245 */ /* 0x000fe20000201400 */
[----:B------:R-:W-:Y:S01]  /*0110*/  UMOV UR4, 0x400 ;  /* 0x0000040000047882 */ /* 0x000fe20000000000 */
[----:B------:R-:W2:Y:S01]  /*0120*/  MUFU.RCP R2, R3 ;  /* 0x0000000300027308 */ /* 0x000ea20000001000 */
[----:B------:R-:W-:Y:S02]  /*0130*/  BSSY.RECONVERGENT B0, `(.L_x_1) ;  /* 0x000000e000007945 */ /* 0x000fe40003800200 */
[----:B------:R-:W-:-:S05]  /*0140*/  FMUL R0, R0, -6.2831854820251464844 ;  /* 0xc0c90fdb00007820 */ /* 0x000fca0000400000 */
[----:B------:R-:W3:Y:S01]  /*0150*/  FCHK P0, R0, R3 ;  /* 0x0000000300007302 */ /* 0x000ee20000000000 */
[----:B--2---:R-:W-:-:S04]  /*0160*/  FFMA R9, -R3, R2, 1 ;  /* 0x3f80000003097423 */ /* 0x004fc80000000102 */
[----:B------:R-:W-:Y:S01]  /*0170*/  FFMA R9, R2, R9, R2 ;  /* 0x0000000902097223 */ /* 0x000fe20000000002 */
[----:B-1----:R-:W-:-:S03]  /*0180*/  ULEA UR4, UR5, UR4, 0x18 ;  /* 0x0000000405047291 */ /* 0x002fc6000f8ec0ff */
[----:B------:R-:W-:-:S03]  /*0190*/  FFMA R2, R0, R9, RZ ;  /* 0x0000000900027223 */ /* 0x000fc600000000ff */
[----:B------:R-:W-:Y:S01]  /*01a0*/  LEA R10, R5, UR4, 0x2 ;  /* 0x00000004050a7c11 */ /* 0x000fe2000f8e10ff */
[----:B------:R-:W-:-:S04]  /*01b0*/  FFMA R13, -R3, R2, R0 ;  /* 0x00000002030d7223 */ /* 0x000fc80000000100 */
[----:B------:R-:W-:Y:S01]  /*01c0*/  FFMA R13, R9, R13, R2 ;  /* 0x0000000d090d7223 */ /* 0x000fe20000000002 */
[----:B---3--:R-:W-:Y:S06]  /*01d0*/  @!P0 BRA `(.L_x_2) ;  /* 0x00000000000c8947 */ /* 0x008fec0003800000 */
[----:B------:R-:W-:-:S07]  /*01e0*/  MOV R2, 0x200 ;  /* 0x0000020000027802 */ /* 0x000fce0000000f00 */
[----:B0-----:R-:W-:Y:S05]  /*01f0*/  CALL.REL.NOINC `($__internal_0_$__cuda_sm3x_div_rn_noftz_f32_slowpath) ;  /* 0x00000008005c7944 */ /* 0x001fea0003c00000 */
[----:B------:R-:W-:-:S07]  /*0200*/  IMAD.MOV.U32 R13, RZ, RZ, R0 ;  /* 0x000000ffff0d7224 */ /* 0x000fce00078e0000 */
.L_x_2:
[----:B0-----:R-:W-:Y:S05]  /*0210*/  BSYNC.RECONVERGENT B0 ;  /* 0x0000000000007941 */ /* 0x001fea0003800200 */
.L_x_1:
[----:B------:R-:W-:Y:S01]  /*0220*/  IMAD.MOV.U32 R12, RZ, RZ, RZ ;  /* 0x000000ffff0c7224 */ /* 0x000fe200078e00ff */
[----:B------:R-:W0:Y:S01]  /*0230*/  LDCU UR10, c[0x0][0x3a0] ;  /* 0x00007400ff0a77ac */ /* 0x000e220008000800 */
[----:B------:R-:W-:Y:S01]  /*0240*/  IMAD.MOV.U32 R11, RZ, RZ, RZ ;  /* 0x000000ffff0b7224 */ /* 0x000fe200078e00ff */
[----:B------:R-:W-:-:S06]  /*0250*/  UMOV UR4, URZ ;  /* 0x000000ff00047c82 */ /* 0x000fcc0008000000 */
.L_x_8:
[----:B-1----:R-:W1:Y:S01]  /*0260*/  LDCU UR7, c[0x0][0x3a0] ;  /* 0x00007400ff0777ac */ /* 0x002e620008000800 */
[----:B------:R-:W2:Y:S01]  /*0270*/  LDC.64 R8, c[0x0][0x388] ;  /* 0x0000e200ff087b82 */ /* 0x000ea20000000a00 */
[----:B------:R-:W-:-:S07]  /*0280*/  VIADD R15, R5, UR4 ;  /* 0x00000004050f7c36 */ /* 0x000fce0008000000 */
[----:B------:R-:W3:Y:S01]  /*0290*/  LDC.64 R2, c[0x0][0x380] ;  /* 0x0000e000ff027b82 */ /* 0x000ee20000000a00 */
[----:B-1----:R-:W-:-:S13]  /*02a0*/  ISETP.GE.AND P0, PT, R15, UR7, PT ;  /* 0x000000070f007c0c */ /* 0x002fda000bf06270 */
[----:B--2---:R-:W-:-:S04]  /*02b0*/  @!P0 IMAD.WIDE R8, R15, 0x4, R8 ;  /* 0x000000040f088825 */ /* 0x004fc800078e0208 */
[----:B---3--:R-:W-:Y:S01]  /*02c0*/  @!P0 IMAD.WIDE R2, R15, 0x4, R2 ;  /* 0x000000040f028825 */ /* 0x008fe200078e0202 */
[----:B------:R-:W2:Y:S05]  /*02d0*/  @!P0 LDG.E.CONSTANT R0, desc[UR12][R8.64] ;  /* 0x0000000c08008981 */ /* 0x000eaa000c1e9900 */
[----:B------:R-:W3:Y:S01]  /*02e0*/  @!P0 LDG.E.CONSTANT R3, desc[UR12][R2.64] ;  /* 0x0000000c02038981 */ /* 0x000ee2000c1e9900 */
[----:B------:R-:W1:Y:S01]  /*02f0*/  S2UR UR6, SR_CgaCtaId ;  /* 0x00000000000679c3 */ /* 0x000e620000008800 */
[----:B------:R-:W-:Y:S01]  /*0300*/  UMOV UR5, 0x400 ;  /* 0x0000040000057882 */ /* 0x000fe20000000000 */
[----:B------:R-:W-:Y:S02]  /*0310*/  UISETP.GE.AND UP0, UPT, UR4, UR7, UPT ;  /* 0x000000070400728c */ /* 0x000fe4000bf06270 */
[----:B------:R-:W-:-:S04]  /*0320*/  UIADD3 UR5, UPT, UPT, UR5, 0x400, URZ ;  /* 0x0000040005057890 */ /* 0x000fc8000fffe0ff */
[----:B-1----:R-:W-:-:S06]  /*0330*/  ULEA UR5, UR6, UR5, 0x18 ;  /* 0x0000000506057291 */ /* 0x002fcc000f8ec0ff */
[----:B------:R-:W-:Y:S01]  /*0340*/  LEA R15, R5, UR5, 0x2 ;  /* 0x00000005050f7c11 */ /* 0x000fe2000f8e10ff */
[----:B------:R-:W-:Y:S01]  /*0350*/  @P0 IMAD.MOV.U32 R0, RZ, RZ, RZ ;  /* 0x000000ffff000224 */ /* 0x000fe200078e00ff */
[----:B---3--:R1:W-:Y:S04]  /*0360*/  @!P0 STS [R10], R3 ;  /* 0x000000030a008388 */ /* 0x0083e80000000800 */
[----:B------:R1:W-:Y:S04]  /*0370*/  @P0 STS [R10], RZ ;  /* 0x000000ff0a000388 */ /* 0x0003e80000000800 */
[----:B--2---:R1:W-:Y:S01]  /*0380*/  STS [R15], R0 ;  /* 0x000000000f007388 */ /* 0x0043e20000000800 */
[----:B------:R-:W-:Y:S06]  /*0390*/  BAR.SYNC.DEFER_BLOCKING 0x0 ;  /* 0x0000000000007b1d */ /* 0x000fec0000010000 */
[----:B------:R-:W-:Y:S05]  /*03a0*/  BRA.U UP0, `(.L_x_3) ;  /* 0x0000000500bc7547 */ /* 0x000fea000b800000 */
[----:B0-----:R-:W-:-:S04]  /*03b0*/  UISETP.LT.AND UP0, UPT, UR10, 0x100, UPT ;  /* 0x000001000a00788c */ /* 0x001fc8000bf01270 */
[----:B------:R-:W-:-:S04]  /*03c0*/  USEL UR5, UR10, 0x100, UP0 ;  /* 0x000001000a057887 */ /* 0x000fc80008000000 */
[----:B------:R-:W-:-:S04]  /*03d0*/  UISETP.LT.AND UP0, UPT, UR5, 0x1, UPT ;  /* 0x000000010500788c */ /* 0x000fc8000bf01270 */
[----:B------:R-:W-:-:S03]  /*03e0*/  USEL UR8, UR5, 0x1, !UP0 ;  /* 0x0000000105087887 */ /* 0x000fc6000c000000 */
[----:B------:R-:W-:-:S09]  /*03f0*/  UMOV UR5, URZ ;  /* 0x000000ff00057c82 */ /* 0x000fd20008000000 */
.L_x_7:
[----:B------:R-:W-:Y:S01]  /*0400*/  UIADD3 UR6, UPT, UPT, UR5, UR4, URZ ;  /* 0x0000000405067290 */ /* 0x000fe2000fffe0ff */
[----:B------:R-:W-:Y:S05]  /*0410*/  BSSY.RECONVERGENT B0, `(.L_x_4) ;  /* 0x0000042000007945 */ /* 0x000fea0003800200 */
[----:B-1----:R-:W-:-:S05]  /*0420*/  I2FP.F32.U32 R0, UR6 ;  /* 0x0000000600007c45 */ /* 0x002fca0008201000 */
[----:B------:R-:W-:-:S04]  /*0430*/  FMUL R15, R0, R13 ;  /* 0x0000000d000f7220 */ /* 0x000fc80000400000 */
[C---:B------:R-:W-:Y:S01]  /*0440*/  FMUL R3, R15.reuse, 0.63661974668502807617 ;  /* 0x3f22f9830f037820 */ /* 0x040fe20000400000 */
[----:B------:R-:W-:-:S05]  /*0450*/  FSETP.GE.AND P0, PT, |R15|, 105615, PT ;  /* 0x47ce47800f00780b */ /* 0x000fca0003f06200 */
[----:B------:R-:W0:Y:S02]  /*0460*/  F2I.NTZ R3, R3 ;  /* 0x0000000300037305 */ /* 0x000e240000203100 */
[----:B0-----:R-:W-:-:S05]  /*0470*/  I2FP.F32.S32 R0, R3 ;  /* 0x0000000300007245 */ /* 0x001fca0000201400 */
[----:B------:R-:W-:-:S04]  /*0480*/  FFMA R9, R0, -1.5707962512969970703, R15 ;  /* 0xbfc90fda00097823 */ /* 0x000fc8000000000f */
[----:B------:R-:W-:-:S04]  /*0490*/  FFMA R9, R0, -7.5497894158615963534e-08, R9 ;  /* 0xb3a2216800097823 */ /* 0x000fc80000000009 */
[----:B------:R-:W-:Y:S01]  /*04a0*/  FFMA R0, R0, -5.3903029534742383927e-15, R9 ;  /* 0xa7c234c500007823 */ /* 0x000fe20000000009 */
[----:B------:R-:W-:Y:S06]  /*04b0*/  @!P0 BRA `(.L_x_5) ;  /* 0x0000000000dc8947 */ /* 0x000fec0003800000 */
[----:B------:R-:W-:-:S13]  /*04c0*/  FSETP.NEU.AND P0, PT, |R15|, +INF , PT ;  /* 0x7f8000000f00780b */ /* 0x000fda0003f0d200 */
[----:B------:R-:W-:Y:S01]  /*04d0*/  @!P0 FMUL R0, RZ, R15 ;  /* 0x0000000fff008220 */ /* 0x000fe20000400000 */
[----:B------:R-:W-:Y:S01]  /*04e0*/  @!P0 IMAD.MOV.U32 R3, RZ, RZ, RZ ;  /* 0x000000ffff038224 */ /* 0x000fe200078e00ff */
[----:B------:R-:W-:Y:S06]  /*04f0*/  @!P0 BRA `(.L_x_5) ;  /* 0x0000000000cc8947 */ /* 0x000fec0003800000 */
[----:B------:R-:W-:Y:S01]  /*0500*/  IMAD.SHL.U32 R2, R15, 0x100, RZ ;  /* 0x000001000f027824 */ /* 0x000fe200078e00ff */
[----:B------:R-:W0:Y:S01]  /*0510*/  LDCU.64 UR14, c[0x4][URZ] ;  /* 0x01000000ff0e77ac */ /* 0x000e220008000a00 */
[----:B------:R-:W-:Y:S02]  /*0520*/  IMAD.MOV.U32 R6, RZ, RZ, RZ ;  /* 0x000000ffff067224 */ /* 0x000fe400078e00ff */
[----:B------:R-:W-:Y:S01]  /*0530*/  IMAD.MOV.U32 R0, RZ, RZ, R1 ;  /* 0x000000ffff007224 */ /* 0x000fe200078e0001 */
[----:B------:R-:W-:Y:S01]  /*0540*/  LOP3.LUT R19, R2, 0x80000000, RZ, 0xfc, !PT ;  /* 0x8000000002137812 */ /* 0x000fe200078efcff */
[----:B------:R-:W-:Y:S01]  /*0550*/  UMOV UR7, URZ ;  /* 0x000000ff00077c82 */ /* 0x000fe20008000000 */
[----:B------:R-:W-:-:S05]  /*0560*/  UMOV UR6, URZ ;  /* 0x000000ff00067c82 */ /* 0x000fca0008000000 */
.L_x_6:
[----:B0-----:R-:W-:Y:S02]  /*0570*/  IMAD.U32 R8, RZ, RZ, UR14 ;  /* 0x0000000eff087e24 */ /* 0x001fe4000f8e00ff */
[----:B------:R-:W-:-:S05]  /*0580*/  IMAD.U32 R9, RZ, RZ, UR15 ;  /* 0x0000000fff097e24 */ /* 0x000fca000f8e00ff */
[----:B------:R-:W2:Y:S01]  /*0590*/  LDG.E.CONSTANT R2, desc[UR12][R8.64] ;  /* 0x0000000c08027981 */ /* 0x000ea2000c1e9900 */
[----:B------:R-:W-:Y:S02]  /*05a0*/  UIADD3 UR14, UP0, UPT, UR14, 0x4, URZ ;  /* 0x000000040e0e7890 */ /* 0x000fe4000ff1e0ff */
[----:B------:R-:W-:Y:S02]  /*05b0*/  UIADD3 UR6, UPT, UPT, UR6, 0x1, URZ ;  /* 0x0000000106067890 */ /* 0x000fe4000fffe0ff */
[----:B------:R-:W-:Y:S02]  /*05c0*/  UIADD3.X UR15, UPT, UPT, URZ, UR15, URZ, UP0, !UPT ;  /* 0x0000000fff0f7290 */ /* 0x000fe400087fe4ff */
[----:B------:R-:W-:Y:S01]  /*05d0*/  UISETP.NE.AND UP0, UPT, UR6, 0x6, UPT ;  /* 0x000000060600788c */ /* 0x000fe2000bf05270 */
[----:B--2---:R-:W-:-:S03]  /*05e0*/  IMAD.WIDE.U32 R2, R2, R19, RZ ;  /* 0x0000001302027225 */ /* 0x004fc600078e00ff */
[----:B------:R-:W-:-:S04]  /*05f0*/  IADD3 R17, P0, PT, R2, R6, RZ ;  /* 0x0000000602117210 */ /* 0x000fc80007f1e0ff */
[----:B------:R-:W-:Y:S01]  /*0600*/  IADD3.X R6, PT, PT, R3, UR7, RZ, P0, !PT ;  /* 0x0000000703067c10 */ /* 0x000fe200087fe4ff */
[----:B------:R0:W-:Y:S02]  /*0610*/  STL [R0], R17 ;  /* 0x0000001100007387 */ /* 0x0001e40000100800 */
[----:B0-----:R-:W-:Y:S01]  /*0620*/  VIADD R0, R0, 0x4 ;  /* 0x0000000400007836 */ /* 0x001fe20000000000 */
[----:B------:R-:W-:Y:S06]  /*0630*/  BRA.U UP0, `(.L_x_6) ;  /* 0xfffffffd00cc7547 */ /* 0x000fec000b83ffff */
[----:B------:R-:W-:Y:S01]  /*0640*/  SHF.R.U32.HI R4, RZ, 0x17, R15 ;  /* 0x00000017ff047819 */ /* 0x000fe2000001160f */
[----:B------:R0:W-:Y:S03]  /*0650*/  STL [R1+0x18], R6 ;  /* 0x0000180601007387 */ /* 0x0001e60000100800 */
[C---:B------:R-:W-:Y:S02]  /*0660*/  LOP3.LUT R0, R4.reuse, 0xe0, RZ, 0xc0, !PT ;  /* 0x000000e004007812 */ /* 0x040fe400078ec0ff */
[----:B------:R-:W-:-:S03]  /*0670*/  LOP3.LUT P0, RZ, R4, 0x1f, RZ, 0xc0, !PT ;  /* 0x0000001f04ff7812 */ /* 0x000fc6000780c0ff */
[----:B------:R-:W-:-:S05]  /*0680*/  VIADD R0, R0, 0xffffff80 ;  /* 0xffffff8000007836 */ /* 0x000fca0000000000 */
[----:B------:R-:W-:-:S05]  /*0690*/  SHF.R.U32.HI R0, RZ, 0x5, R0 ;  /* 0x00000005ff007819 */ /* 0x000fca0000011600 */
[----:B------:R-:W-:-:S05]  /*06a0*/  IMAD R14, R0, -0x4, R1 ;  /* 0xfffffffc000e7824 */ /* 0x000fca00078e0201 */
[----:B------:R-:W2:Y:S04]  /*06b0*/  LDL R0, [R14+0x18] ;  /* 0x000018000e007983 */ /* 0x000ea80000100800 */
[----:B------:R-:W2:Y:S04]  /*06c0*/  LDL R3, [R14+0x14] ;  /* 0x000014000e037983 */ /* 0x000ea80000100800 */
[----:B------:R-:W3:Y:S01]  /*06d0*/  @P0 LDL R2, [R14+0x10] ;  /* 0x000010000e020983 */ /* 0x000ee20000100800 */
[----:B------:R-:W-:Y:S01]  /*06e0*/  LOP3.LUT R4, R4, 0x1f, RZ, 0xc0, !PT ;  /* 0x0000001f04047812 */ /* 0x000fe200078ec0ff */
[----:B------:R-:W-:Y:S01]  /*06f0*/  UMOV UR6, 0x54442d19 ;  /* 0x54442d1900067882 */ /* 0x000fe20000000000 */
[----:B------:R-:W-:-:S02]  /*0700*/  UMOV UR7, 0x3bf921fb ;  /* 0x3bf921fb00077882 */ /* 0x000fc40000000000 */
[-C--:B--2---:R-:W-:Y:S02]  /*0710*/  @P0 SHF.L.W.U32.HI R0, R3, R4.reuse, R0 ;  /* 0x0000000403000219 */ /* 0x084fe40000010e00 */
[----:B---3--:R-:W-:Y:S02]  /*0720*/  @P0 SHF.L.W.U32.HI R3, R2, R4, R3 ;  /* 0x0000000402030219 */ /* 0x008fe40000010e03 */
[----:B------:R-:W-:Y:S02]  /*0730*/  ISETP.GE.AND P0, PT, R15, RZ, PT ;  /* 0x000000ff0f00720c */ /* 0x000fe40003f06270 */
[C---:B------:R-:W-:Y:S01]  /*0740*/  SHF.L.W.U32.HI R2, R3.reuse, 0x2, R0 ;  /* 0x0000000203027819 */ /* 0x040fe20000010e00 */
[----:B------:R-:W-:-:S03]  /*0750*/  IMAD.SHL.U32 R3, R3, 0x4, RZ ;  /* 0x0000000403037824 */ /* 0x000fc600078e00ff */
[----:B------:R-:W-:Y:S02]  /*0760*/  SHF.R.S32.HI R4, RZ, 0x1f, R2 ;  /* 0x0000001fff047819 */ /* 0x000fe40000011402 */
[----:B------:R-:W-:Y:S02]  /*0770*/  LOP3.LUT R15, R2, R15, RZ, 0x3c, !PT ;  /* 0x0000000f020f7212 */ /* 0x000fe400078e3cff */
[C---:B------:R-:W-:Y:S02]  /*0780*/  LOP3.LUT R8, R4.reuse, R3, RZ, 0x3c, !PT ;  /* 0x0000000304087212 */ /* 0x040fe400078e3cff */
[----:B------:R-:W-:Y:S02]  /*0790*/  LOP3.LUT R9, R4, R2, RZ, 0x3c, !PT ;  /* 0x0000000204097212 */ /* 0x000fe400078e3cff */
[----:B------:R-:W-:Y:S02]  /*07a0*/  SHF.R.U32.HI R3, RZ, 0x1e, R0 ;  /* 0x0000001eff037819 */ /* 0x000fe40000011600 */
[----:B------:R-:W-:-:S02]  /*07b0*/  ISETP.GE.AND P1, PT, R15, RZ, PT ;  /* 0x000000ff0f00720c */ /* 0x000fc40003f26270 */
[----:B------:R-:W1:Y:S01]  /*07c0*/  I2F.F64.S64 R8, R8 ;  /* 0x0000000800087312 */ /* 0x000e620000301c00 */
[----:B------:R-:W-:-:S05]  /*07d0*/  LEA.HI R3, R2, R3, RZ, 0x1 ;  /* 0x0000000302037211 */ /* 0x000fca00078f08ff */
[----:B------:R-:W-:-:S04]  /*07e0*/  IMAD.MOV R0, RZ, RZ, -R3 ;  /* 0x000000ffff007224 */ /* 0x000fc800078e0a03 */
[----:B------:R-:W-:Y:S01]  /*07f0*/  @!P0 IMAD.MOV.U32 R3, RZ, RZ, R0 ;  /* 0x000000ffff038224 */ /* 0x000fe200078e0000 */
[----:B-1----:R-:W-:-:S10]  /*0800*/  DMUL R16, R8, UR6 ;  /* 0x0000000608107c28 */ /* 0x002fd40008000000 */
[----:B------:R-:W1:Y:S02]  /*0810*/  F2F.F32.F64 R16, R16 ;  /* 0x0000001000107310 */ /* 0x000e640000301000 */
[----:B01----:R-:W-:-:S07]  /*0820*/  FSEL R0, -R16, R16, !P1 ;  /* 0x0000001010007208 */ /* 0x003fce0004800100 */
.L_x_5:
[----:B------:R-:W-:Y:S05]  /*0830*/  BSYNC.RECONVERGENT B0 ;  /* 0x0000000000007941 */ /* 0x000fea0003800200 */
.L_x_4:
[----:B------:R-:W0:Y:S01]  /*0840*/  S2UR UR7, SR_CgaCtaId ;  /* 0x00000000000779c3 */ /* 0x000e220000008800 */
[----:B------:R-:W-:Y:S01]  /*0850*/  UMOV UR6, 0x400 ;  /* 0x0000040000067882 */ /* 0x000fe20000000000 */
[----:B------:R-:W-:Y:S01]  /*0860*/  IMAD.MOV.U32 R4, RZ, RZ, 0x37cbac00 ;  /* 0x37cbac00ff047424 */ /* 0x000fe200078e00ff */
[----:B------:R-:W-:Y:S01]  /*0870*/  UIADD3 UR9, UPT, UPT, UR6, 0x400, URZ ;  /* 0x0000040006097890 */ /* 0x000fe2000fffe0ff */
[----:B------:R-:W-:Y:S01]  /*0880*/  FMUL R9, R0, R0 ;  /* 0x0000000000097220 */ /* 0x000fe20000400000 */
[----:B------:R-:W-:Y:S02]  /*0890*/  MOV R6, 0x394d4153 ;  /* 0x394d415300067802 */ /* 0x000fe40000000f00 */
[----:B------:R-:W-:Y:S01]  /*08a0*/  LOP3.LUT R14, R3, 0x1, RZ, 0xc0, !PT ;  /* 0x00000001030e7812 */ /* 0x000fe200078ec0ff */
[C---:B------:R-:W-:Y:S01]  /*08b0*/  FFMA R4, R9.reuse, R4, -0.0013887860113754868507 ;  /* 0xbab607ed09047423 */ /* 0x040fe20000000004 */
[C---:B------:R-:W-:Y:S01]  /*08c0*/  FFMA R15, R9.reuse, R0, RZ ;  /* 0x00000000090f7223 */ /* 0x040fe200000000ff */
[C---:B------:R-:W-:Y:S01]  /*08d0*/  FFMA R6, R9.reuse, -R6, 0.0083327032625675201416 ;  /* 0x3c0885e409067423 */ /* 0x040fe20000000806 */
[----:B------:R-:W-:Y:S01]  /*08e0*/  ISETP.NE.U32.AND P0, PT, R14, 0x1, PT ;  /* 0x000000010e00780c */ /* 0x000fe20003f05070 */
[----:B------:R-:W-:Y:S01]  /*08f0*/  FFMA R4, R9, R4, 0.041666727513074874878 ;  /* 0x3d2aaabb09047423 */ /* 0x000fe20000000004 */
[----:B------:R-:W-:Y:S01]  /*0900*/  LOP3.LUT P1, RZ, R3, 0x2, RZ, 0xc0, !PT ;  /* 0x0000000203ff7812 */ /* 0x000fe2000782c0ff */
[----:B------:R-:W-:-:S02]  /*0910*/  FFMA R6, R9, R6, -0.16666662693023681641 ;  /* 0xbe2aaaa809067423 */ /* 0x000fc40000000006 */
[----:B------:R-:W-:Y:S02]  /*0920*/  FFMA R4, R9, R4, -0.4999999701976776123 ;  /* 0xbeffffff09047423 */ /* 0x000fe40000000004 */
[----:B------:R-:W-:Y:S01]  /*0930*/  FFMA R15, R15, R6, R0 ;  /* 0x000000060f0f7223 */ /* 0x000fe20000000000 */
[----:B------:R-:W-:Y:S02]  /*0940*/  VIADD R0, R3, 0x1 ;  /* 0x0000000103007836 */ /* 0x000fe40000000000 */
[----:B------:R-:W-:Y:S01]  /*0950*/  FFMA R4, R9, R4, 1 ;  /* 0x3f80000009047423 */ /* 0x000fe20000000004 */
[----:B0-----:R-:W-:Y:S02]  /*0960*/  ULEA UR9, UR7, UR9, 0x18 ;  /* 0x0000000907097291 */ /* 0x001fe4000f8ec0ff */
[----:B------:R-:W-:Y:S01]  /*0970*/  LOP3.LUT P2, RZ, R0, 0x2, RZ, 0xc0, !PT ;  /* 0x0000000200ff7812 */ /* 0x000fe2000784c0ff */
[----:B------:R-:W-:Y:S01]  /*0980*/  ULEA UR6, UR7, UR6, 0x18 ;  /* 0x0000000607067291 */ /* 0x000fe2000f8ec0ff */
[----:B------:R-:W-:Y:S01]  /*0990*/  FSEL R0, R4, R15, !P0 ;  /* 0x0000000f04007208 */ /* 0x000fe20004000000 */
[----:B------:R-:W-:Y:S01]  /*09a0*/  ULEA UR7, UR5, UR9, 0x2 ;  /* 0x0000000905077291 */ /* 0x000fe2000f8e10ff */
[----:B------:R-:W-:Y:S01]  /*09b0*/  FSEL R4, R15, R4, !P0 ;  /* 0x000000040f047208 */ /* 0x000fe20004000000 */
[----:B------:R-:W-:Y:S01]  /*09c0*/  ULEA UR6, UR5, UR6, 0x2 ;  /* 0x0000000605067291 */ /* 0x000fe2000f8e10ff */
[----:B------:R-:W-:Y:S01]  /*09d0*/  FSEL R3, R0, -R0, !P1 ;  /* 0x8000000000037208 */ /* 0x000fe20004800000 */
[----:B------:R-:W-:Y:S01]  /*09e0*/  UIADD3 UR5, UPT, UPT, UR5, 0x1, URZ ;  /* 0x0000000105057890 */ /* 0x000fe2000fffe0ff */
[----:B------:R-:W-:-:S03]  /*09f0*/  FSEL R9, R4, -R4, !P2 ;  /* 0x8000000404097208 */ /* 0x000fc60005000000 */
[----:B------:R-:W-:Y:S01]  /*0a00*/  UISETP.NE.AND UP0, UPT, UR5, UR8, UPT ;  /* 0x000000080500728c */ /* 0x000fe2000bf05270 */
[----:B------:R-:W0:Y:S04]  /*0a10*/  LDS R8, [UR7] ;  /* 0x00000007ff087984 */ /* 0x000e280008000800 */
[----:B------:R-:W1:Y:S01]  /*0a20*/  LDS R2, [UR6] ;  /* 0x00000006ff027984 */ /* 0x000e620008000800 */
[-C--:B0-----:R-:W-:Y:S01]  /*0a30*/  FMUL R0, R3, R8.reuse ;  /* 0x0000000803007220 */ /* 0x081fe20000400000 */
[----:B------:R-:W-:-:S03]  /*0a40*/  FMUL R8, R9, R8 ;  /* 0x0000000809087220 */ /* 0x000fc60000400000 */
[-C--:B-1----:R-:W-:Y:S01]  /*0a50*/  FFMA R0, R9, R2.reuse, -R0 ;  /* 0x0000000209007223 */ /* 0x082fe20000000800 */
[----:B------:R-:W-:-:S03]  /*0a60*/  FFMA R3, R3, R2, R8 ;  /* 0x0000000203037223 */ /* 0x000fc60000000008 */
[----:B------:R-:W-:Y:S01]  /*0a70*/  FADD R11, R0, R11 ;  /* 0x0000000b000b7221 */ /* 0x000fe20000000000 */
[----:B------:R-:W-:Y:S01]  /*0a80*/  FADD R12, R3, R12 ;  /* 0x0000000c030c7221 */ /* 0x000fe20000000000 */
[----:B------:R-:W-:Y:S06]  /*0a90*/  BRA.U UP0, `(.L_x_7) ;  /* 0xfffffff900587547 */ /* 0x000fec000b83ffff */
.L_x_3:
[----:B------:R-:W2:Y:S01]  /*0aa0*/  LDCU UR5, c[0x0][0x3a0] ;  /* 0x00007400ff0577ac */ /* 0x000ea20008000800 */
[----:B------:R-:W-:Y:S02]  /*0ab0*/  UIADD3 UR4, UPT, UPT, UR4, 0x100, URZ ;  /* 0x0000010004047890 */ /* 0x000fe4000fffe0ff */
[----:B0-----:R-:W-:Y:S02]  /*0ac0*/  UIADD3 UR10, UPT, UPT, UR10, -0x100, URZ ;  /* 0xffffff000a0a7890 */ /* 0x001fe4000fffe0ff */
[----:B--2---:R-:W-:Y:S01]  /*0ad0*/  UISETP.GE.AND UP0, UPT, UR4, UR5, UPT ;  /* 0x000000050400728c */ /* 0x004fe2000bf06270 */
[----:B------:R-:W-:Y:S08]  /*0ae0*/  BAR.SYNC.DEFER_BLOCKING 0x0 ;  /* 0x0000000000007b1d */ /* 0x000ff00000010000 */
[----:B------:R-:W-:Y:S05]  /*0af0*/  BRA.U !UP0, `(.L_x_8) ;  /* 0xfffffff508d87547 */ /* 0x000fea000b83ffff */
.L_x_0:
[----:B-1----:R-:W1:Y:S08]  /*0b00*/  LDC.64 R2, c[0x0][0x390] ;  /* 0x0000e400ff027b82 */ /* 0x002e700000000a00 */
[----:B------:R-:W2:Y:S01]  /*0b10*/  LDC.64 R4, c[0x0][0x398] ;  /* 0x0000e600ff047b82 */ /* 0x000ea20000000a00 */
[----:B-1----:R-:W-:-:S05]  /*0b20*/  IMAD.WIDE R2, R7, 0x4, R2 ;  /* 0x0000000407027825 */ /* 0x002fca00078e0202 */
[----:B0-----:R-:W-:Y:S01]  /*0b30*/  STG.E desc[UR12][R2.64], R11 ;  /* 0x0000000b02007986 */ /* 0x001fe2000c10190c */
[----:B--2---:R-:W-:-:S05]  /*0b40*/  IMAD.WIDE R4, R7, 0x4, R4 ;  /* 0x0000000407047825 */ /* 0x004fca00078e0204 */
[----:B------:R-:W-:Y:S01]  /*0b50*/  STG.E desc[UR12][R4.64], R12 ;  /* 0x0000000c04007986 */ /* 0x000fe2000c10190c */
[----:B------:R-:W-:Y:S05]  /*0b60*/  EXIT ;  /* 0x000000000000794d */ /* 0x000fea0003800000 */
        .weak           $__internal_0_$__cuda_sm3x_div_rn_noftz_f32_slowpath
        .type           $__internal_0_$__cuda_sm3x_div_rn_noftz_f32_slowpath,@function
        .size           $__internal_0_$__cuda_sm3x_div_rn_noftz_f32_slowpath,(.L_x_21 - $__internal_0_$__cuda_sm3x_div_rn_noftz_f32_slowpath)
$__internal_0_$__cuda_sm3x_div_rn_noftz_f32_slowpath:
[--C-:B------:R-:W-:Y:S01]  /*0b70*/  SHF.R.U32.HI R6, RZ, 0x17, R3.reuse ;  /* 0x00000017ff067819 */ /* 0x100fe20000011603 */
[----:B------:R-:W-:Y:S01]  /*0b80*/  BSSY.RECONVERGENT B1, `(.L_x_9) ;  /* 0x0000064000017945 */ /* 0x000fe20003800200 */
[--C-:B------:R-:W-:Y:S01]  /*0b90*/  SHF.R.U32.HI R4, RZ, 0x17, R0.reuse ;  /* 0x00000017ff047819 */ /* 0x100fe20000011600 */
[----:B------:R-:W-:Y:S01]  /*0ba0*/  IMAD.MOV.U32 R9, RZ, RZ, R0 ;  /* 0x000000ffff097224 */ /* 0x000fe200078e0000 */
[----:B------:R-:W-:Y:S01]  /*0bb0*/  LOP3.LUT R8, R6, 0xff, RZ, 0xc0, !PT ;  /* 0x000000ff06087812 */ /* 0x000fe200078ec0ff */
[----:B------:R-:W-:Y:S01]  /*0bc0*/  IMAD.MOV.U32 R12, RZ, RZ, R3 ;  /* 0x000000ffff0c7224 */ /* 0x000fe200078e0003 */
[----:B------:R-:W-:-:S03]  /*0bd0*/  LOP3.LUT R6, R4, 0xff, RZ, 0xc0, !PT ;  /* 0x000000ff04067812 */ /* 0x000fc600078ec0ff */
[----:B------:R-:W-:Y:S02]  /*0be0*/  VIADD R13, R8, 0xffffffff ;  /* 0xffffffff080d7836 */ /* 0x000fe40000000000 */
[----:B------:R-:W-:-:S03]  /*0bf0*/  VIADD R11, R6, 0xffffffff ;  /* 0xffffffff060b7836 */ /* 0x000fc60000000000 */
[----:B------:R-:W-:-:S04]  /*0c00*/  ISETP.GT.U32.AND P0, PT, R13, 0xfd, PT ;  /* 0x000000fd0d00780c */ /* 0x000fc80003f04070 */
[----:B------:R-:W-:-:S13]  /*0c10*/  ISETP.GT.U32.OR P0, PT, R11, 0xfd, P0 ;  /* 0x000000fd0b00780c */ /* 0x000fda0000704470 */
[----:B------:R-:W-:Y:S01]  /*0c20*/  @!P0 IMAD.MOV.U32 R4, RZ, RZ, RZ ;  /* 0x000000ffff048224 */ /* 0x000fe200078e00ff */
[----:B------:R-:W-:Y:S06]  /*0c30*/  @!P0 BRA `(.L_x_10) ;  /* 0x00000000005c8947 */ /* 0x000fec0003800000 */
[----:B------:R-:W-:Y:S02]  /*0c40*/  FSETP.GTU.FTZ.AND P0, PT, |R0|, +INF , PT ;  /* 0x7f8000000000780b */ /* 0x000fe40003f1c200 */
[----:B------:R-:W-:-:S04]  /*0c50*/  FSETP.GTU.FTZ.AND P1, PT, |R3|, +INF , PT ;  /* 0x7f8000000300780b */ /* 0x000fc80003f3c200 */
[----:B------:R-:W-:-:S13]  /*0c60*/  PLOP3.LUT P0, PT, P0, P1, PT, 0xf8, 0x8f ;  /* 0x00000000008f781c */ /* 0x000fda0000703f70 */
[----:B------:R-:W-:Y:S05]  /*0c70*/  @P0 BRA `(.L_x_11) ;  /* 0x00000004004c0947 */ /* 0x000fea0003800000 */
[----:B------:R-:W-:-:S13]  /*0c80*/  LOP3.LUT P0, RZ, R12, 0x7fffffff, R9, 0xc8, !PT ;  /* 0x7fffffff0cff7812 */ /* 0x000fda000780c809 */
[----:B------:R-:W-:Y:S05]  /*0c90*/  @!P0 BRA `(.L_x_12) ;  /* 0x00000004003c8947 */ /* 0x000fea0003800000 */
[C---:B------:R-:W-:Y:S02]  /*0ca0*/  FSETP.NEU.FTZ.AND P2, PT, |R0|.reuse, +INF , PT ;  /* 0x7f8000000000780b */ /* 0x040fe40003f5d200 */
[----:B------:R-:W-:Y:S02]  /*0cb0*/  FSETP.NEU.FTZ.AND P1, PT, |R3|, +INF , PT ;  /* 0x7f8000000300780b */ /* 0x000fe40003f3d200 */
[----:B------:R-:W-:-:S11]  /*0cc0*/  FSETP.NEU.FTZ.AND P0, PT, |R0|, +INF , PT ;  /* 0x7f8000000000780b */ /* 0x000fd60003f1d200 */
[----:B------:R-:W-:Y:S05]  /*0cd0*/  @!P1 BRA !P2, `(.L_x_12) ;  /* 0x00000004002c9947 */ /* 0x000fea0005000000 */
[----:B------:R-:W-:-:S04]  /*0ce0*/  LOP3.LUT P2, RZ, R9, 0x7fffffff, RZ, 0xc0, !PT ;  /* 0x7fffffff09ff7812 */ /* 0x000fc8000784c0ff */
[----:B------:R-:W-:-:S13]  /*0cf0*/  PLOP3.LUT P1, PT, P1, P2, PT, 0x2f, 0xf2 ;  /* 0x0000000000f2781c */ /* 0x000fda0000f24577 */
[----:B------:R-:W-:Y:S05]  /*0d00*/  @P1 BRA `(.L_x_13) ;  /* 0x0000000400181947 */ /* 0x000fea0003800000 */
[----:B------:R-:W-:-:S04]  /*0d10*/  LOP3.LUT P1, RZ, R12, 0x7fffffff, RZ, 0xc0, !PT ;  /* 0x7fffffff0cff7812 */ /* 0x000fc8000782c0ff */
[----:B------:R-:W-:-:S13]  /*0d20*/  PLOP3.LUT P0, PT, P0, P1, PT, 0x2f, 0xf2 ;  /* 0x0000000000f2781c */ /* 0x000fda0000702577 */
[----:B------:R-:W-:Y:S05]  /*0d30*/  @P0 BRA `(.L_x_14) ;  /* 0x0000000400000947 */ /* 0x000fea0003800000 */
[----:B------:R-:W-:Y:S02]  /*0d40*/  ISETP.GE.AND P0, PT, R11, RZ, PT ;  /* 0x000000ff0b00720c */ /* 0x000fe40003f06270 */
[----:B------:R-:W-:-:S11]  /*0d50*/  ISETP.GE.AND P1, PT, R13, RZ, PT ;  /* 0x000000ff0d00720c */ /* 0x000fd60003f26270 */
[----:B------:R-:W-:Y:S02]  /*0d60*/  @P0 IMAD.MOV.U32 R4, RZ, RZ, RZ ;  /* 0x000000ffff040224 */ /* 0x000fe400078e00ff */
[----:B------:R-:W-:Y:S01]  /*0d70*/  @!P0 FFMA R9, R0, 1.84467440737095516160e+19, RZ ;  /* 0x5f80000000098823 */ /* 0x000fe200000000ff */
[----:B------:R-:W-:Y:S02]  /*0d80*/  @!P0 IMAD.MOV.U32 R4, RZ, RZ, -0x40 ;  /* 0xffffffc0ff048424 */ /* 0x000fe400078e00ff */
[----:B------:R-:W-:Y:S02]  /*0d90*/  @!P1 FFMA R12, R3, 1.84467440737095516160e+19, RZ ;  /* 0x5f800000030c9823 */ /* 0x000fe400000000ff */
[----:B------:R-:W-:-:S07]  /*0da0*/  @!P1 VIADD R4, R4, 0x40 ;  /* 0x0000004004049836 */ /* 0x000fce0000000000 */
.L_x_10:
[----:B------:R-:W-:Y:S01]  /*0db0*/  LEA R3, R8, 0xc0800000, 0x17 ;  /* 0xc080000008037811 */ /* 0x000fe200078eb8ff */
[----:B------:R-:W-:Y:S01]  /*0dc0*/  BSSY.RECONVERGENT B2, `(.L_x_15) ;  /* 0x0000036000027945 */ /* 0x000fe20003800200 */
[----:B------:R-:W-:-:S03]  /*0dd0*/  IADD3 R6, PT, PT, R6, -0x7f, RZ ;  /* 0xffffff8106067810 */ /* 0x000fc60007ffe0ff */
[----:B------:R-:W-:Y:S02]  /*0de0*/  IMAD.IADD R3, R12, 0x1, -R3 ;  /* 0x000000010c037824 */ /* 0x000fe400078e0a03 */
[----:B------:R-:W-:Y:S02]  /*0df0*/  IMAD R0, R6, -0x800000, R9 ;  /* 0xff80000006007824 */ /* 0x000fe400078e0209 */
[----:B------:R-:W0:Y:S01]  /*0e00*/  MUFU.RCP R11, R3 ;  /* 0x00000003000b7308 */ /* 0x000e220000001000 */
[----:B------:R-:W-:-:S04]  /*0e10*/  FADD.FTZ R13, -R3, -RZ ;  /* 0x800000ff030d7221 */ /* 0x000fc80000010100 */
[----:B0-----:R-:W-:-:S04]  /*0e20*/  FFMA R12, R11, R13, 1 ;  /* 0x3f8000000b0c7423 */ /* 0x001fc8000000000d */
[----:B------:R-:W-:-:S04]  /*0e30*/  FFMA R14, R11, R12, R11 ;  /* 0x0000000c0b0e7223 */ /* 0x000fc8000000000b */
[----:B------:R-:W-:-:S04]  /*0e40*/  FFMA R9, R0, R14, RZ ;  /* 0x0000000e00097223 */ /* 0x000fc800000000ff */
[----:B------:R-:W-:-:S04]  /*0e50*/  FFMA R12, R13, R9, R0 ;  /* 0x000000090d0c7223 */ /* 0x000fc80000000000 */
[----:B------:R-:W-:Y:S01]  /*0e60*/  FFMA R11, R14, R12, R9 ;  /* 0x0000000c0e0b7223 */ /* 0x000fe20000000009 */
[----:B------:R-:W-:-:S03]  /*0e70*/  IADD3 R9, PT, PT, R6, 0x7f, -R8 ;  /* 0x0000007f06097810 */ /* 0x000fc60007ffe808 */
[----:B------:R-:W-:Y:S02]  /*0e80*/  FFMA R12, R13, R11, R0 ;  /* 0x0000000b0d0c7223 */ /* 0x000fe40000000000 */
[----:B------:R-:W-:Y:S02]  /*0e90*/  IMAD.IADD R9, R9, 0x1, R4 ;  /* 0x0000000109097824 */ /* 0x000fe400078e0204 */
[----:B------:R-:W-:-:S05]  /*0ea0*/  FFMA R0, R14, R12, R11 ;  /* 0x0000000c0e007223 */ /* 0x000fca000000000b */
[----:B------:R-:W-:-:S04]  /*0eb0*/  SHF.R.U32.HI R3, RZ, 0x17, R0 ;  /* 0x00000017ff037819 */ /* 0x000fc80000011600 */
[----:B------:R-:W-:-:S05]  /*0ec0*/  LOP3.LUT R3, R3, 0xff, RZ, 0xc0, !PT ;  /* 0x000000ff03037812 */ /* 0x000fca00078ec0ff */
[----:B------:R-:W-:-:S04]  /*0ed0*/  IMAD.IADD R8, R3, 0x1, R9 ;  /* 0x0000000103087824 */ /* 0x000fc800078e0209 */
[----:B------:R-:W-:-:S05]  /*0ee0*/  VIADD R3, R8, 0xffffffff ;  /* 0xffffffff08037836 */ /* 0x000fca0000000000 */
[----:B------:R-:W-:-:S13]  /*0ef0*/  ISETP.GE.U32.AND P0, PT, R3, 0xfe, PT ;  /* 0x000000fe0300780c */ /* 0x000fda0003f06070 */
[----:B------:R-:W-:Y:S05]  /*0f00*/  @!P0 BRA `(.L_x_16) ;  /* 0x0000000000808947 */ /* 0x000fea0003800000 */
[----:B------:R-:W-:-:S13]  /*0f10*/  ISETP.GT.AND P0, PT, R8, 0xfe, PT ;  /* 0x000000fe0800780c */ /* 0x000fda0003f04270 */
[----:B------:R-:W-:Y:S05]  /*0f20*/  @P0 BRA `(.L_x_17) ;  /* 0x00000000006c0947 */ /* 0x000fea0003800000 */
[----:B------:R-:W-:-:S13]  /*0f30*/  ISETP.GE.AND P0, PT, R8, 0x1, PT ;  /* 0x000000010800780c */ /* 0x000fda0003f06270 */
[----:B------:R-:W-:Y:S05]  /*0f40*/  @P0 BRA `(.L_x_18) ;  /* 0x0000000000740947 */ /* 0x000fea0003800000 */
[----:B------:R-:W-:Y:S02]  /*0f50*/  ISETP.GE.AND P0, PT, R8, -0x18, PT ;  /* 0xffffffe80800780c */ /* 0x000fe40003f06270 */
[----:B------:R-:W-:-:S11]  /*0f60*/  LOP3.LUT R0, R0, 0x80000000, RZ, 0xc0, !PT ;  /* 0x8000000000007812 */ /* 0x000fd600078ec0ff */
[----:B------:R-:W-:Y:S05]  /*0f70*/  @!P0 BRA `(.L_x_18) ;  /* 0x0000000000688947 */ /* 0x000fea0003800000 */
[-CC-:B------:R-:W-:Y:S01]  /*0f80*/  FFMA.RZ R3, R14, R12.reuse, R11.reuse ;  /* 0x0000000c0e037223 */ /* 0x180fe2000000c00b */
[----:B------:R-:W-:Y:S02]  /*0f90*/  VIADD R9, R8, 0x20 ;  /* 0x0000002008097836 */ /* 0x000fe40000000000 */
[-CC-:B------:R-:W-:Y:S01]  /*0fa0*/  FFMA.RM R4, R14, R12.reuse, R11.reuse ;  /* 0x0000000c0e047223 */ /* 0x180fe2000000400b */
[----:B------:R-:W-:Y:S02]  /*0fb0*/  ISETP.NE.AND P2, PT, R8, RZ, PT ;  /* 0x000000ff0800720c */ /* 0x000fe40003f45270 */
[----:B------:R-:W-:Y:S01]  /*0fc0*/  LOP3.LUT R6, R3, 0x7fffff, RZ, 0xc0, !PT ;  /* 0x007fffff03067812 */ /* 0x000fe200078ec0ff */
[----:B------:R-:W-:Y:S01]  /*0fd0*/  FFMA.RP R3, R14, R12, R11 ;  /* 0x0000000c0e037223 */ /* 0x000fe2000000800b */
[----:B------:R-:W-:Y:S01]  /*0fe0*/  ISETP.NE.AND P1, PT, R8, RZ, PT ;  /* 0x000000ff0800720c */ /* 0x000fe20003f25270 */
[----:B------:R-:W-:Y:S01]  /*0ff0*/  IMAD.MOV R8, RZ, RZ, -R8 ;  /* 0x000000ffff087224 */ /* 0x000fe200078e0a08 */
[----:B------:R-:W-:-:S02]  /*1000*/  LOP3.LUT R6, R6, 0x800000, RZ, 0xfc, !PT ;  /* 0x0080000006067812 */ /* 0x000fc400078efcff */
[----:B------:R-:W-:Y:S02]  /*1010*/  FSETP.NEU.FTZ.AND P0, PT, R3, R4, PT ;  /* 0x000000040300720b */ /* 0x000fe40003f1d000 */
[----:B------:R-:W-:Y:S02]  /*1020*/  SHF.L.U32 R9, R6, R9, RZ ;  /* 0x0000000906097219 */ /* 0x000fe400000006ff */
[----:B------:R-:W-:Y:S02]  /*1030*/  SEL R3, R8, RZ, P2 ;  /* 0x000000ff08037207 */ /* 0x000fe40001000000 */
[----:B------:R-:W-:Y:S02]  /*1040*/  ISETP.NE.AND P1, PT, R9, RZ, P1 ;  /* 0x000000ff0900720c */ /* 0x000fe40000f25270 */
[----:B------:R-:W-:Y:S02]  /*1050*/  SHF.R.U32.HI R3, RZ, R3, R6 ;  /* 0x00000003ff037219 */ /* 0x000fe40000011606 */
[----:B------:R-:W-:-:S02]  /*1060*/  PLOP3.LUT P0, PT, P0, P1, PT, 0xf8, 0x8f ;  /* 0x00000000008f781c */ /* 0x000fc40000703f70 */
[----:B------:R-:W-:Y:S02]  /*1070*/  SHF.R.U32.HI R9, RZ, 0x1, R3 ;  /* 0x00000001ff097819 */ /* 0x000fe40000011603 */
[----:B------:R-:W-:-:S04]  /*1080*/  SEL R4, RZ, 0x1, !P0 ;  /* 0x00000001ff047807 */ /* 0x000fc80004000000 */
[----:B------:R-:W-:-:S04]  /*1090*/  LOP3.LUT R4, R4, 0x1, R9, 0xf8, !PT ;  /* 0x0000000104047812 */ /* 0x000fc800078ef809 */
[----:B------:R-:W-:-:S05]  /*10a0*/  LOP3.LUT R4, R4, R3, RZ, 0xc0, !PT ;  /* 0x0000000304047212 */ /* 0x000fca00078ec0ff */
[----:B------:R-:W-:-:S05]  /*10b0*/  IMAD.IADD R9, R9, 0x1, R4 ;  /* 0x0000000109097824 */ /* 0x000fca00078e0204 */
[----:B------:R-:W-:Y:S01]  /*10c0*/  LOP3.LUT R0, R9, R0, RZ, 0xfc, !PT ;  /* 0x0000000009007212 */ /* 0x000fe200078efcff */
[----:B------:R-:W-:Y:S06]  /*10d0*/  BRA `(.L_x_18) ;  /* 0x0000000000107947 */ /* 0x000fec0003800000 */
.L_x_17:
[----:B------:R-:W-:-:S04]  /*10e0*/  LOP3.LUT R0, R0, 0x80000000, RZ, 0xc0, !PT ;  /* 0x8000000000007812 */ /* 0x000fc800078ec0ff */
[----:B------:R-:W-:Y:S01]  /*10f0*/  LOP3.LUT R0, R0, 0x7f800000, RZ, 0xfc, !PT ;  /* 0x7f80000000007812 */ /* 0x000fe200078efcff */
[----:B------:R-:W-:Y:S06]  /*1100*/  BRA `(.L_x_18) ;  /* 0x0000000000047947 */ /* 0x000fec0003800000 */
.L_x_16:
[----:B------:R-:W-:-:S07]  /*1110*/  IMAD R0, R9, 0x800000, R0 ;  /* 0x0080000009007824 */ /* 0x000fce00078e0200 */
.L_x_18:
[----:B------:R-:W-:Y:S05]  /*1120*/  BSYNC.RECONVERGENT B2 ;  /* 0x0000000000027941 */ /* 0x000fea0003800200 */
.L_x_15:
[----:B------:R-:W-:Y:S05]  /*1130*/  BRA `(.L_x_19) ;  /* 0x0000000000207947 */ /* 0x000fea0003800000 */
.L_x_14:
[----:B------:R-:W-:-:S04]  /*1140*/  LOP3.LUT R0, R12, 0x80000000, R9, 0x48, !PT ;  /* 0x800000000c007812 */ /* 0x000fc800078e4809 */
[----:B------:R-:W-:Y:S01]  /*1150*/  LOP3.LUT R0, R0, 0x7f800000, RZ, 0xfc, !PT ;  /* 0x7f80000000007812 */ /* 0x000fe200078efcff */
[----:B------:R-:W-:Y:S06]  /*1160*/  BRA `(.L_x_19) ;  /* 0x0000000000147947 */ /* 0x000fec0003800000 */
.L_x_13:
[----:B------:R-:W-:Y:S01]  /*1170*/  LOP3.LUT R0, R12, 0x80000000, R9, 0x48, !PT ;  /* 0x800000000c007812 */ /* 0x000fe200078e4809 */
[----:B------:R-:W-:Y:S06]  /*1180*/  BRA `(.L_x_19) ;  /* 0x00000000000c7947 */ /* 0x000fec0003800000 */
.L_x_12:
[----:B------:R-:W0:Y:S01]  /*1190*/  MUFU.RSQ R0, -QNAN ;  /* 0xffc0000000007908 */ /* 0x000e220000001400 */
[----:B------:R-:W-:Y:S05]  /*11a0*/  BRA `(.L_x_19) ;  /* 0x0000000000047947 */ /* 0x000fea0003800000 */
.L_x_11:
[----:B------:R-:W-:-:S07]  /*11b0*/  FADD.FTZ R0, R0, R3 ;  /* 0x0000000300007221 */ /* 0x000fce0000010000 */
.L_x_19:
[----:B------:R-:W-:Y:S05]  /*11c0*/  BSYNC.RECONVERGENT B1 ;  /* 0x0000000000017941 */ /* 0x000fea0003800200 */
.L_x_9:
[----:B------:R-:W-:-:S04]  /*11d0*/  IMAD.MOV.U32 R3, RZ, RZ, 0x0 ;  /* 0x00000000ff037424 */ /* 0x000fc800078e00ff */
[----:B0-----:R-:W-:Y:S05]  /*11e0*/  RET.REL.NODEC R2 `(_Z15dft_cuda_sharedPKfS0_PfS1_i) ;  /* 0xffffffec02847950 */ /* 0x001fea0003c3ffff */
.L_x_20:
[----:B------:R-:W-:-:S00]  /*11f0*/  BRA `(.L_x_20) ;  /* 0xfffffffc00fc7947 */ /* 0x000fc0000383ffff */
[----:B------:R-:W-:-:S00]  /*1200*/  NOP ;  /* 0x0000000000007918 */ /* 0x000fc00000000000 */
[----:B------:R-:W-:-:S00]  /*1210*/  NOP ;  /* 0x0000000000007918 */ /* 0x000fc00000000000 */
[----:B------:R-:W-:-:S00]  /*1220*/  NOP ;  /* 0x0000000000007918 */ /* 0x000fc00000000000 */
[----:B------:R-:W-:-:S00]  /*1230*/  NOP ;  /* 0x0000000000007918 */ /* 0x000fc00000000000 */
[----:B------:R-:W-:-:S00]  /*1240*/  NOP ;  /* 0x0000000000007918 */ /* 0x000fc00000000000 */
[----:B------:R-:W-:-:S00]  /*1250*/  NOP ;  /* 0x0000000000007918 */ /* 0x000fc00000000000 */
[----:B------:R-:W-:-:S00]  /*1260*/  NOP ;  /* 0x0000000000007918 */ /* 0x000fc00000000000 */
[----:B------:R-:W-:-:S00]  /*1270*/  NOP ;  /* 0x0000000000007918 */ /* 0x000fc00000000000 */
.L_x_21:


//--------------------- .nv.global.init           --------------------------
	.section	.nv.global.init,"aw",@progbits
	.align	4
.nv.global.init:
	.type		__cudart_i2opi_f,@object
	.size		__cudart_i2opi_f,(.L_0 - __cudart_i2opi_f)
__cudart_i2opi_f:
        /*0000*/ 	.byte	0x41, 0x90, 0x43, 0x3c, 0x99, 0x95, 0x62, 0xdb, 0xc0, 0xdd, 0x34, 0xf5, 0xd1, 0x57, 0x27, 0xfc
        /*0010*/ 	.byte	0x29, 0x15, 0x44, 0x4e, 0x6e, 0x83, 0xf9, 0xa2
.L_0:


//--------------------- .nv.shared._Z15dft_cuda_sharedPKfS0_PfS1_i --------------------------
	.section	.nv.shared._Z15dft_cuda_sharedPKfS0_PfS1_i,"aw",@nobits
	.sectionflags	@""
	.align	4
.nv.shared._Z15dft_cuda_sharedPKfS0_PfS1_i:
	.zero		3072


//--------------------- .nv.shared.reserved.0     --------------------------
	.section	.nv.shared.reserved.0,"aw",@nobits
	.weak		__nv_reservedSMEM_offset_0_alias
	.size		__nv_reservedSMEM_offset_0_alias, 0, 64
	.other		__nv_reservedSMEM_offset_0_alias,@"STO_CUDA_RESERVED_SHARED STV_DEFAULT"
__nv_reservedSMEM_offset_0_alias:
	.zero		0
	.zero		64


//--------------------- .nv.constant0._Z15dft_cuda_sharedPKfS0_PfS1_i --------------------------
	.section	.nv.constant0._Z15dft_cuda_sharedPKfS0_PfS1_i,"a",@progbits
	.sectionflags	@""
	.align	4
.nv.constant0._Z15dft_cuda_sharedPKfS0_PfS1_i:
	.zero		932


//--------------------- SYMBOLS --------------------------

	.type		.nv.reservedSmem.offset0,@object
	.size		.nv.reservedSmem.offset0,0x4
	.type		.nv.reservedSmem.cap,@object
	.size		.nv.reservedSmem.cap,0x4
